	.headerflags	@"EF_CUDA_TEXMODE_UNIFIED EF_CUDA_64BIT_ADDRESS EF_CUDA_ACCELERATORS EF_CUDA_SM90 EF_CUDA_VIRTUAL_SM(EF_CUDA_SM90)"
	.elftype	@"ET_EXEC"


//--------------------- .nv.info                  --------------------------
	.section	.nv.info,"",@"SHT_CUDA_INFO"
	.align	4


	//----- nvinfo : EIATTR_REGCOUNT
	.align		4
        /*0000*/ 	.byte	0x04, 0x2f
        /*0002*/ 	.short	(.L_2 - .L_1)
	.align		4
.L_1:
        /*0004*/ 	.word	index@(triton_poi_fused__softmax_add_log_neg_1)
        /*0008*/ 	.word	0x0000001e


	//----- nvinfo : EIATTR_MIN_STACK_SIZE
	.align		4
.L_2:
        /*000c*/ 	.byte	0x04, 0x12
        /*000e*/ 	.short	(.L_4 - .L_3)
	.align		4
.L_3:
        /*0010*/ 	.word	index@(triton_poi_fused__softmax_add_log_neg_1)
        /*0014*/ 	.word	0x00000000


	//----- nvinfo : EIATTR_FRAME_SIZE
	.align		4
.L_4:
        /*0018*/ 	.byte	0x04, 0x11
        /*001a*/ 	.short	(.L_6 - .L_5)
	.align		4
.L_5:
        /*001c*/ 	.word	index@(triton_poi_fused__softmax_add_log_neg_1)
        /*0020*/ 	.word	0x00000000


	//----- nvinfo : EIATTR_MIN_STACK_SIZE
	.align		4
.L_6:
        /*0024*/ 	.byte	0x04, 0x12
        /*0026*/ 	.short	(.L_8 - .L_7)
	.align		4
.L_7:
        /*0028*/ 	.word	index@(triton_poi_fused__softmax_add_log_neg_1)
        /*002c*/ 	.word	0x00000000
.L_8:


//--------------------- .nv.info.triton_poi_fused__softmax_add_log_neg_1 --------------------------
	.section	.nv.info.triton_poi_fused__softmax_add_log_neg_1,"",@"SHT_CUDA_INFO"
	.sectionflags	@""
	.align	4


	//----- nvinfo : EIATTR_CUDA_API_VERSION
	.align		4
        /*0000*/ 	.byte	0x04, 0x37
        /*0002*/ 	.short	(.L_10 - .L_9)
.L_9:
        /*0004*/ 	.word	0x0000007c


	//----- nvinfo : EIATTR_KPARAM_INFO
	.align		4
.L_10:
        /*0008*/ 	.byte	0x04, 0x17
        /*000a*/ 	.short	(.L_12 - .L_11)
.L_11:
        /*000c*/ 	.word	0x00000000
        /*0010*/ 	.short	0x0004
        /*0012*/ 	.short	0x0020
        /*0014*/ 	.byte	0x00, 0xf0, 0x11, 0x00


	//----- nvinfo : EIATTR_KPARAM_INFO
	.align		4
.L_12:
        /*0018*/ 	.byte	0x04, 0x17
        /*001a*/ 	.short	(.L_14 - .L_13)
.L_13:
        /*001c*/ 	.word	0x00000000
        /*0020*/ 	.short	0x0003
        /*0022*/ 	.short	0x0018
        /*0024*/ 	.byte	0x00, 0xf4, 0x21, 0x00


	//----- nvinfo : EIATTR_KPARAM_INFO
	.align		4
.L_14:
        /*0028*/ 	.byte	0x04, 0x17
        /*002a*/ 	.short	(.L_16 - .L_15)
.L_15:
        /*002c*/ 	.word	0x00000000
        /*0030*/ 	.short	0x0002
        /*0032*/ 	.short	0x0010
        /*0034*/ 	.byte	0x00, 0xf4, 0x21, 0x00


	//----- nvinfo : EIATTR_KPARAM_INFO
	.align		4
.L_16:
        /*0038*/ 	.byte	0x04, 0x17
        /*003a*/ 	.short	(.L_18 - .L_17)
.L_17:
        /*003c*/ 	.word	0x00000000
        /*0040*/ 	.short	0x0001
        /*0042*/ 	.short	0x0008
        /*0044*/ 	.byte	0x00, 0xf4, 0x21, 0x00


	//----- nvinfo : EIATTR_KPARAM_INFO
	.align		4
.L_18:
        /*0048*/ 	.byte	0x04, 0x17
        /*004a*/ 	.short	(.L_20 - .L_19)
.L_19:
        /*004c*/ 	.word	0x00000000
        /*0050*/ 	.short	0x0000
        /*0052*/ 	.short	0x0000
        /*0054*/ 	.byte	0x00, 0xf4, 0x21, 0x00


	//----- nvinfo : EIATTR_SPARSE_MMA_MASK
	.align		4
.L_20:
        /*0058*/ 	.byte	0x03, 0x50
        /*005a*/ 	.short	0x0000


	//----- nvinfo : EIATTR_MAXREG_COUNT
	.align		4
        /*005c*/ 	.byte	0x03, 0x1b
        /*005e*/ 	.short	0x00ff


	//----- nvinfo : EIATTR_EXIT_INSTR_OFFSETS
	.align		4
        /*0060*/ 	.byte	0x04, 0x1c
        /*0062*/ 	.short	(.L_22 - .L_21)


	//   ....[0]....
.L_21:
        /*0064*/ 	.word	0x00001530


	//   ....[1]....
        /*0068*/ 	.word	0x00001550


	//----- nvinfo : EIATTR_REQNTID
	.align		4
.L_22:
        /*006c*/ 	.byte	0x04, 0x10
        /*006e*/ 	.short	(.L_24 - .L_23)
.L_23:
        /*0070*/ 	.word	0x00000020
        /*0074*/ 	.word	0x00000001
        /*0078*/ 	.word	0x00000001


	//----- nvinfo : EIATTR_CBANK_PARAM_SIZE
	.align		4
.L_24:
        /*007c*/ 	.byte	0x03, 0x19
        /*007e*/ 	.short	0x0024


	//----- nvinfo : EIATTR_PARAM_CBANK
	.align		4
        /*0080*/ 	.byte	0x04, 0x0a
        /*0082*/ 	.short	(.L_26 - .L_25)
	.align		4
.L_25:
        /*0084*/ 	.word	index@(.nv.constant0.triton_poi_fused__softmax_add_log_neg_1)
        /*0088*/ 	.short	0x0210
        /*008a*/ 	.short	0x0024


	//----- nvinfo : EIATTR_SW_WAR
	.align		4
.L_26:
        /*008c*/ 	.byte	0x04, 0x36
        /*008e*/ 	.short	(.L_28 - .L_27)
.L_27:
        /*0090*/ 	.word	0x00000008
.L_28:


//--------------------- .nv.callgraph             --------------------------
	.section	.nv.callgraph,"",@"SHT_CUDA_CALLGRAPH"
	.align	4
	.sectionentsize	8
	.align		4
        /*0000*/ 	.word	0x00000000
	.align		4
        /*0004*/ 	.word	0xffffffff
	.align		4
        /*0008*/ 	.word	0x00000000
	.align		4
        /*000c*/ 	.word	0xfffffffe
	.align		4
        /*0010*/ 	.word	0x00000000
	.align		4
        /*0014*/ 	.word	0xfffffffd
	.align		4
        /*0018*/ 	.word	0x00000000
	.align		4
        /*001c*/ 	.word	0xfffffffc


//--------------------- .nv.constant4             --------------------------
	.section	.nv.constant4,"a",@progbits
	.align	8
	.align		8
.nv.constant4:
        /*0000*/ 	.dword	_$_str


//--------------------- .text.triton_poi_fused__softmax_add_log_neg_1 --------------------------
	.section	.text.triton_poi_fused__softmax_add_log_neg_1,"ax",@progbits
	.align	128
        .global         triton_poi_fused__softmax_add_log_neg_1
        .type           triton_poi_fused__softmax_add_log_neg_1,@function
        .size           triton_poi_fused__softmax_add_log_neg_1,(.L_x_1 - triton_poi_fused__softmax_add_log_neg_1)
        .other          triton_poi_fused__softmax_add_log_neg_1,@"STO_CUDA_ENTRY STV_DEFAULT"
triton_poi_fused__softmax_add_log_neg_1:
.text.triton_poi_fused__softmax_add_log_neg_1:
[----:B------:R-:W0:Y:S01]  /*0000*/  LDC R1, c[0x0][0x28] ;  /* 0x00000a00ff017b82 */ /* 0x000e220000000800 */
[----:B------:R-:W1:Y:S07]  /*0010*/  S2R R0, SR_TID.X ;  /* 0x0000000000007919 */ /* 0x000e6e0000002100 */
[----:B------:R-:W2:Y:S01]  /*0020*/  LDC.64 R24, c[0x0][0x218] ;  /* 0x00008600ff187b82 */ /* 0x000ea20000000a00 */
[----:B------:R-:W-:Y:S01]  /*0030*/  CS2R R16, SRZ ;  /* 0x0000000000107805 */ /* 0x000fe2000001ff00 */
[----:B------:R-:W-:Y:S01]  /*0040*/  ULDC.64 UR4, c[0x0][0x208] ;  /* 0x0000820000047ab9 */ /* 0x000fe20000000a00 */
[----:B------:R-:W3:Y:S05]  /*0050*/  S2R R3, SR_CTAID.X ;  /* 0x0000000000037919 */ /* 0x000eea0000002500 */
[----:B------:R-:W4:Y:S01]  /*0060*/  LDC.64 R22, c[0x0][0x210] ;  /* 0x00008400ff167b82 */ /* 0x000f220000000a00 */
[----:B-1----:R-:W-:-:S04]  /*0070*/  SHF.L.U32 R0, R0, 0x1, RZ ;  /* 0x0000000100007819 */ /* 0x002fc800000006ff */
[----:B------:R-:W-:-:S04]  /*0080*/  LOP3.LUT R0, R0, 0x3e, RZ, 0xc0, !PT ;  /* 0x0000003e00007812 */ /* 0x000fc800078ec0ff */
[----:B---3--:R-:W-:-:S04]  /*0090*/  LEA R0, R3, R0, 0x6 ;  /* 0x0000000003007211 */ /* 0x008fc800078e30ff */
[----:B------:R-:W-:Y:S02]  /*00a0*/  SHF.R.S32.HI R3, RZ, 0x1f, R0 ;  /* 0x0000001fff037819 */ /* 0x000fe40000011400 */
[----:B------:R-:W-:Y:S02]  /*00b0*/  ISETP.GE.AND P0, PT, R0, 0x40, PT ;  /* 0x000000400000780c */ /* 0x000fe40003f06270 */
[----:B------:R-:W-:-:S04]  /*00c0*/  LEA.HI R3, R3, R0, RZ, 0x4 ;  /* 0x0000000003037211 */ /* 0x000fc800078f20ff */
[C---:B------:R-:W-:Y:S02]  /*00d0*/  SHF.L.U32 R2, R3.reuse, 0x2, RZ ;  /* 0x0000000203027819 */ /* 0x040fe400000006ff */
[----:B------:R-:W-:Y:S02]  /*00e0*/  LOP3.LUT R3, R3, 0xfffffff0, RZ, 0xc0, !PT ;  /* 0xfffffff003037812 */ /* 0x000fe400078ec0ff */
[----:B------:R-:W-:-:S04]  /*00f0*/  LOP3.LUT R2, R2, 0xffffffc0, RZ, 0xc0, !PT ;  /* 0xffffffc002027812 */ /* 0x000fc800078ec0ff */
[----:B------:R-:W-:-:S04]  /*0100*/  IADD3 R15, R2, R0, -R3 ;  /* 0x00000000020f7210 */ /* 0x000fc80007ffe803 */
[----:B------:R-:W-:-:S05]  /*0110*/  IADD3 R11, R15, 0x10, RZ ;  /* 0x000000100f0b7810 */ /* 0x000fca0007ffe0ff */
[----:B--2---:R-:W-:-:S05]  /*0120*/  IMAD.WIDE R6, R11, 0x4, R24 ;  /* 0x000000040b067825 */ /* 0x004fca00078e0218 */
[----:B------:R1:W2:Y:S01]  /*0130*/  @!P0 LDG.E.64 R16, desc[UR4][R6.64] ;  /* 0x0000000406108981 */ /* 0x0002a2000c1e1b00 */
[----:B------:R-:W-:Y:S02]  /*0140*/  IADD3 R21, R15, 0x20, RZ ;  /* 0x000000200f157810 */ /* 0x000fe40007ffe0ff */
[----:B------:R-:W-:-:S03]  /*0150*/  CS2R R2, SRZ ;  /* 0x0000000000027805 */ /* 0x000fc6000001ff00 */
[----:B------:R-:W-:-:S05]  /*0160*/  IMAD.WIDE R8, R21, 0x4, R24 ;  /* 0x0000000415087825 */ /* 0x000fca00078e0218 */
[----:B------:R3:W5:Y:S01]  /*0170*/  @!P0 LDG.E.64 R2, desc[UR4][R8.64] ;  /* 0x0000000408028981 */ /* 0x000762000c1e1b00 */
[----:B------:R-:W-:Y:S01]  /*0180*/  CS2R R4, SRZ ;  /* 0x0000000000047805 */ /* 0x000fe2000001ff00 */
[----:B------:R-:W-:Y:S01]  /*0190*/  IMAD.WIDE R12, R15, 0x4, R24 ;  /* 0x000000040f0c7825 */ /* 0x000fe200078e0218 */
[----:B------:R-:W-:-:S03]  /*01a0*/  CS2R R18, SRZ ;  /* 0x0000000000127805 */ /* 0x000fc6000001ff00 */
[----:B----4-:R-:W-:Y:S01]  /*01b0*/  IMAD.WIDE R10, R11, 0x4, R22 ;  /* 0x000000040b0a7825 */ /* 0x010fe200078e0216 */
[----:B------:R-:W4:Y:S04]  /*01c0*/  @!P0 LDG.E.64 R4, desc[UR4][R12.64] ;  /* 0x000000040c048981 */ /* 0x000f28000c1e1b00 */
[----:B------:R3:W4:Y:S01]  /*01d0*/  @!P0 LDG.E.64 R18, desc[UR4][R10.64] ;  /* 0x000000040a128981 */ /* 0x000722000c1e1b00 */
[----:B------:R-:W-:Y:S02]  /*01e0*/  IADD3 R27, R15, 0x30, RZ ;  /* 0x000000300f1b7810 */ /* 0x000fe40007ffe0ff */
[----:B-1----:R-:W-:-:S03]  /*01f0*/  CS2R R6, SRZ ;  /* 0x0000000000067805 */ /* 0x002fc6000001ff00 */
[----:B------:R-:W-:-:S05]  /*0200*/  IMAD.WIDE R24, R27, 0x4, R24 ;  /* 0x000000041b187825 */ /* 0x000fca00078e0218 */
[----:B------:R-:W4:Y:S01]  /*0210*/  @!P0 LDG.E.64 R6, desc[UR4][R24.64] ;  /* 0x0000000418068981 */ /* 0x000f22000c1e1b00 */
[----:B---3--:R-:W-:Y:S01]  /*0220*/  CS2R R8, SRZ ;  /* 0x0000000000087805 */ /* 0x008fe2000001ff00 */
[----:B------:R-:W-:-:S05]  /*0230*/  IMAD.WIDE R14, R15, 0x4, R22 ;  /* 0x000000040f0e7825 */ /* 0x000fca00078e0216 */
[----:B------:R1:W3:Y:S01]  /*0240*/  @!P0 LDG.E.64 R8, desc[UR4][R14.64] ;  /* 0x000000040e088981 */ /* 0x0002e2000c1e1b00 */
[----:B0-----:R-:W-:Y:S01]  /*0250*/  CS2R R10, SRZ ;  /* 0x00000000000a7805 */ /* 0x001fe2000001ff00 */
[----:B------:R-:W-:-:S05]  /*0260*/  IMAD.WIDE R20, R21, 0x4, R22 ;  /* 0x0000000415147825 */ /* 0x000fca00078e0216 */
[----:B------:R0:W3:Y:S01]  /*0270*/  @!P0 LDG.E.64 R10, desc[UR4][R20.64] ;  /* 0x00000004140a8981 */ /* 0x0000e2000c1e1b00 */
[----:B------:R-:W-:Y:S01]  /*0280*/  CS2R R12, SRZ ;  /* 0x00000000000c7805 */ /* 0x000fe2000001ff00 */
[----:B------:R-:W-:-:S05]  /*0290*/  IMAD.WIDE R22, R27, 0x4, R22 ;  /* 0x000000041b167825 */ /* 0x000fca00078e0216 */
[----:B------:R0:W3:Y:S01]  /*02a0*/  @!P0 LDG.E.64 R12, desc[UR4][R22.64] ;  /* 0x00000004160c8981 */ /* 0x0000e2000c1e1b00 */
[----:B--2---:R-:W-:Y:S02]  /*02b0*/  FSETP.GEU.AND P4, PT, R17, 1.175494350822287508e-38, PT ;  /* 0x008000001100780b */ /* 0x004fe40003f8e000 */
[----:B------:R-:W-:-:S11]  /*02c0*/  FSETP.GEU.AND P3, PT, R16, 1.175494350822287508e-38, PT ;  /* 0x008000001000780b */ /* 0x000fd60003f6e000 */
[----:B------:R-:W-:Y:S02]  /*02d0*/  @!P4 FMUL R17, R17, 8388608 ;  /* 0x4b0000001111c820 */ /* 0x000fe40000400000 */
[----:B------:R-:W-:-:S03]  /*02e0*/  @!P3 FMUL R16, R16, 8388608 ;  /* 0x4b0000001010b820 */ /* 0x000fc60000400000 */
[----:B-1----:R-:W-:Y:S02]  /*02f0*/  IADD3 R15, R17, -0x3f2aaaab, RZ ;  /* 0xc0d55555110f7810 */ /* 0x002fe40007ffe0ff */
[----:B------:R-:W-:Y:S02]  /*0300*/  IADD3 R14, R16, -0x3f2aaaab, RZ ;  /* 0xc0d55555100e7810 */ /* 0x000fe40007ffe0ff */
[----:B------:R-:W-:Y:S02]  /*0310*/  LOP3.LUT R26, R15, 0xff800000, RZ, 0xc0, !PT ;  /* 0xff8000000f1a7812 */ /* 0x000fe400078ec0ff */
[----:B0-----:R-:W-:Y:S01]  /*0320*/  LOP3.LUT R21, R14, 0xff800000, RZ, 0xc0, !PT ;  /* 0xff8000000e157812 */ /* 0x001fe200078ec0ff */
[----:B------:R-:W-:Y:S01]  /*0330*/  HFMA2.MMA R14, -RZ, RZ, 1.5048828125, 33.21875 ;  /* 0x3e055027ff0e7435 */ /* 0x000fe200000001ff */
[----:B------:R-:W-:Y:S02]  /*0340*/  IADD3 R20, R17, -R26, RZ ;  /* 0x8000001a11147210 */ /* 0x000fe40007ffe0ff */
[----:B------:R-:W-:-:S03]  /*0350*/  IADD3 R15, R16, -R21, RZ ;  /* 0x80000015100f7210 */ /* 0x000fc60007ffe0ff */
[----:B------:R-:W-:Y:S02]  /*0360*/  FADD R27, R20, -1 ;  /* 0xbf800000141b7421 */ /* 0x000fe40000000000 */
[----:B------:R-:W-:Y:S02]  /*0370*/  FADD R23, R15, -1 ;  /* 0xbf8000000f177421 */ /* 0x000fe40000000000 */
[-C--:B------:R-:W-:Y:S02]  /*0380*/  FFMA.FTZ R22, R27, -R14.reuse, 0.14084610342979431152 ;  /* 0x3e1039f61b167423 */ /* 0x080fe4000001080e */
[----:B------:R-:W-:Y:S02]  /*0390*/  FFMA.FTZ R20, R23, -R14, 0.14084610342979431152 ;  /* 0x3e1039f617147423 */ /* 0x000fe4000001080e */
[----:B------:R-:W-:Y:S02]  /*03a0*/  FFMA.FTZ R22, R27, R22, -0.12148627638816833496 ;  /* 0xbdf8cdcc1b167423 */ /* 0x000fe40000010016 */
[----:B------:R-:W-:-:S02]  /*03b0*/  FFMA.FTZ R20, R23, R20, -0.12148627638816833496 ;  /* 0xbdf8cdcc17147423 */ /* 0x000fc40000010014 */
[----:B------:R-:W-:Y:S02]  /*03c0*/  FFMA.FTZ R22, R27, R22, 0.13980610668659210205 ;  /* 0x3e0f29551b167423 */ /* 0x000fe40000010016 */
[----:B------:R-:W-:Y:S02]  /*03d0*/  FFMA.FTZ R20, R23, R20, 0.13980610668659210205 ;  /* 0x3e0f295517147423 */ /* 0x000fe40000010014 */
[----:B------:R-:W-:Y:S02]  /*03e0*/  FFMA.FTZ R22, R27, R22, -0.16684235632419586182 ;  /* 0xbe2ad8b91b167423 */ /* 0x000fe40000010016 */
[----:B------:R-:W-:Y:S02]  /*03f0*/  FFMA.FTZ R20, R23, R20, -0.16684235632419586182 ;  /* 0xbe2ad8b917147423 */ /* 0x000fe40000010014 */
[----:B------:R-:W-:Y:S02]  /*0400*/  FFMA.FTZ R22, R27, R22, 0.20012299716472625732 ;  /* 0x3e4ced0b1b167423 */ /* 0x000fe40000010016 */
[----:B------:R-:W-:Y:S01]  /*0410*/  FFMA.FTZ R20, R23, R20, 0.20012299716472625732 ;  /* 0x3e4ced0b17147423 */ /* 0x000fe20000010014 */
[----:B-----5:R-:W-:Y:S01]  /*0420*/  FSETP.GEU.AND P1, PT, R3, 1.175494350822287508e-38, PT ;  /* 0x008000000300780b */ /* 0x020fe20003f2e000 */
[----:B------:R-:W-:Y:S01]  /*0430*/  FFMA.FTZ R22, R27, R22, -0.24999669194221496582 ;  /* 0xbe7fff221b167423 */ /* 0x000fe20000010016 */
[----:B------:R-:W-:Y:S01]  /*0440*/  FSETP.GEU.AND P2, PT, R2, 1.175494350822287508e-38, PT ;  /* 0x008000000200780b */ /* 0x000fe20003f4e000 */
[----:B------:R-:W-:-:S02]  /*0450*/  FFMA.FTZ R20, R23, R20, -0.24999669194221496582 ;  /* 0xbe7fff2217147423 */ /* 0x000fc40000010014 */
[----:B------:R-:W-:Y:S01]  /*0460*/  FFMA.FTZ R22, R27, R22, 0.33333182334899902344 ;  /* 0x3eaaaa781b167423 */ /* 0x000fe20000010016 */
[----:B------:R-:W-:Y:S01]  /*0470*/  FSEL R24, RZ, -23, P4 ;  /* 0xc1b80000ff187808 */ /* 0x000fe20002000000 */
[----:B------:R-:W-:Y:S01]  /*0480*/  FFMA.FTZ R20, R23, R20, 0.33333182334899902344 ;  /* 0x3eaaaa7817147423 */ /* 0x000fe20000010014 */
[----:B------:R-:W-:Y:S02]  /*0490*/  ISETP.GE.U32.AND P4, PT, R17, 0x7f800000, PT ;  /* 0x7f8000001100780c */ /* 0x000fe40003f86070 */
[----:B------:R-:W-:Y:S01]  /*04a0*/  I2FP.F32.S32 R25, R26 ;  /* 0x0000001a00197245 */ /* 0x000fe20000201400 */
[----:B------:R-:W-:Y:S01]  /*04b0*/  FFMA.FTZ R26, R27, R22, -0.5 ;  /* 0xbf0000001b1a7423 */ /* 0x000fe20000010016 */
[----:B------:R-:W-:Y:S01]  /*04c0*/  FFMA.FTZ R22, R23, R20, -0.5 ;  /* 0xbf00000017167423 */ /* 0x000fe20000010014 */
[----:B------:R-:W-:Y:S01]  /*04d0*/  FSEL R15, RZ, -23, P3 ;  /* 0xc1b80000ff0f7808 */ /* 0x000fe20001800000 */
[----:B------:R-:W-:Y:S01]  /*04e0*/  @!P1 FMUL R3, R3, 8388608 ;  /* 0x4b00000003039820 */ /* 0x000fe20000400000 */
[----:B------:R-:W-:Y:S01]  /*04f0*/  I2FP.F32.S32 R20, R21 ;  /* 0x0000001500147245 */ /* 0x000fe20000201400 */
[----:B------:R-:W-:Y:S01]  /*0500*/  FMUL R22, R23, R22 ;  /* 0x0000001617167220 */ /* 0x000fe20000400000 */
[----:B------:R-:W-:Y:S01]  /*0510*/  ISETP.GE.U32.AND P3, PT, R16, 0x7f800000, PT ;  /* 0x7f8000001000780c */ /* 0x000fe20003f66070 */
[----:B------:R-:W-:Y:S01]  /*0520*/  @!P2 FMUL R2, R2, 8388608 ;  /* 0x4b0000000202a820 */ /* 0x000fe20000400000 */
[----:B------:R-:W-:Y:S01]  /*0530*/  FMUL R26, R27, R26 ;  /* 0x0000001a1b1a7220 */ /* 0x000fe20000400000 */
[----:B------:R-:W-:Y:S01]  /*0540*/  FFMA.FTZ R15, R20, 1.1920928955078125e-07, R15 ;  /* 0x34000000140f7823 */ /* 0x000fe2000001000f */
[----:B------:R-:W-:Y:S01]  /*0550*/  FFMA.FTZ R22, R23, R22, R23 ;  /* 0x0000001617167223 */ /* 0x000fe20000010017 */
[----:B------:R-:W-:Y:S01]  /*0560*/  IADD3 R21, R3, -0x3f2aaaab, RZ ;  /* 0xc0d5555503157810 */ /* 0x000fe20007ffe0ff */
[----:B------:R-:W-:Y:S01]  /*0570*/  FFMA.FTZ R27, R27, R26, R27 ;  /* 0x0000001a1b1b7223 */ /* 0x000fe2000001001b */
[----:B------:R-:W-:Y:S01]  /*0580*/  IADD3 R20, R2, -0x3f2aaaab, RZ ;  /* 0xc0d5555502147810 */ /* 0x000fe20007ffe0ff */
[----:B------:R-:W-:Y:S01]  /*0590*/  FFMA.FTZ R24, R25, 1.1920928955078125e-07, R24 ;  /* 0x3400000019187823 */ /* 0x000fe20000010018 */
[----:B------:R-:W-:Y:S01]  /*05a0*/  @P4 MOV R26, 0x7f800000 ;  /* 0x7f800000001a4802 */ /* 0x000fe20000000f00 */
[----:B------:R-:W-:Y:S01]  /*05b0*/  FFMA.FTZ R15, R15, 0.69314718246459960938, R22 ;  /* 0x3f3172180f0f7823 */ /* 0x000fe20000010016 */
[----:B------:R-:W-:Y:S01]  /*05c0*/  LOP3.LUT R22, R21, 0xff800000, RZ, 0xc0, !PT ;  /* 0xff80000015167812 */ /* 0x000fe200078ec0ff */
[----:B------:R-:W-:Y:S01]  /*05d0*/  FFMA.FTZ R24, R24, 0.69314718246459960938, R27 ;  /* 0x3f31721818187823 */ /* 0x000fe2000001001b */
[----:B------:R-:W-:Y:S01]  /*05e0*/  LOP3.LUT R21, R20, 0xff800000, RZ, 0xc0, !PT ;  /* 0xff80000014157812 */ /* 0x000fe200078ec0ff */
[----:B------:R-:W-:Y:S01]  /*05f0*/  @P4 FFMA.FTZ R24, R17, R26, +INF ;  /* 0x7f80000011184423 */ /* 0x000fe2000001001a */
[----:B------:R-:W-:-:S02]  /*0600*/  @P3 MOV R23, 0x7f800000 ;  /* 0x7f80000000173802 */ /* 0x000fc40000000f00 */
[----:B------:R-:W-:Y:S02]  /*0610*/  FSETP.NEU.AND P5, PT, R17, RZ, PT ;  /* 0x000000ff1100720b */ /* 0x000fe40003fad000 */
[----:B------:R-:W-:Y:S02]  /*0620*/  IADD3 R20, R3, -R22, RZ ;  /* 0x8000001603147210 */ /* 0x000fe40007ffe0ff */
[----:B------:R-:W-:Y:S01]  /*0630*/  IADD3 R17, R2, -R21, RZ ;  /* 0x8000001502117210 */ /* 0x000fe20007ffe0ff */
[----:B------:R-:W-:Y:S01]  /*0640*/  FADD R24, RZ, -R24 ;  /* 0x80000018ff187221 */ /* 0x000fe20000000000 */
[----:B------:R-:W-:Y:S01]  /*0650*/  @P3 FFMA.FTZ R15, R16, R23, +INF ;  /* 0x7f800000100f3423 */ /* 0x000fe20000010017 */
[----:B------:R-:W-:Y:S01]  /*0660*/  FADD R25, R20, -1 ;  /* 0xbf80000014197421 */ /* 0x000fe20000000000 */
[----:B------:R-:W-:Y:S01]  /*0670*/  FSETP.NEU.AND P3, PT, R16, RZ, PT ;  /* 0x000000ff1000720b */ /* 0x000fe20003f6d000 */
[----:B------:R-:W-:Y:S01]  /*0680*/  FADD R23, R17, -1 ;  /* 0xbf80000011177421 */ /* 0x000fe20000000000 */
[----:B------:R-:W-:Y:S01]  /*0690*/  FSEL R16, R24, +INF , P5 ;  /* 0x7f80000018107808 */ /* 0x000fe20002800000 */
[----:B------:R-:W-:-:S02]  /*06a0*/  FFMA.FTZ R24, R25, -R14, 0.14084610342979431152 ;  /* 0x3e1039f619187423 */ /* 0x000fc4000001080e */
[----:B------:R-:W-:Y:S02]  /*06b0*/  FFMA.FTZ R20, R23, -R14, 0.14084610342979431152 ;  /* 0x3e1039f617147423 */ /* 0x000fe4000001080e */
[----:B------:R-:W-:Y:S02]  /*06c0*/  FFMA.FTZ R24, R25, R24, -0.12148627638816833496 ;  /* 0xbdf8cdcc19187423 */ /* 0x000fe40000010018 */
[----:B------:R-:W-:Y:S01]  /*06d0*/  FFMA.FTZ R20, R23, R20, -0.12148627638816833496 ;  /* 0xbdf8cdcc17147423 */ /* 0x000fe20000010014 */
[----:B----4-:R-:W-:Y:S01]  /*06e0*/  FSETP.GEU.AND P4, PT, R4, 1.175494350822287508e-38, PT ;  /* 0x008000000400780b */ /* 0x010fe20003f8e000 */
[----:B------:R-:W-:Y:S01]  /*06f0*/  FADD R15, RZ, -R15 ;  /* 0x8000000fff0f7221 */ /* 0x000fe20000000000 */
[----:B------:R-:W-:Y:S01]  /*0700*/  FFMA.FTZ R24, R25, R24, 0.13980610668659210205 ;  /* 0x3e0f295519187423 */ /* 0x000fe20000010018 */
[----:B------:R-:W-:-:S03]  /*0710*/  FFMA.FTZ R20, R23, R20, 0.13980610668659210205 ;  /* 0x3e0f295517147423 */ /* 0x000fc60000010014 */
[----:B------:R-:W-:Y:S01]  /*0720*/  FFMA.FTZ R24, R25, R24, -0.16684235632419586182 ;  /* 0xbe2ad8b919187423 */ /* 0x000fe20000010018 */
[----:B------:R-:W-:Y:S01]  /*0730*/  FSEL R15, R15, +INF , P3 ;  /* 0x7f8000000f0f7808 */ /* 0x000fe20001800000 */
[----:B------:R-:W-:Y:S02]  /*0740*/  FFMA.FTZ R20, R23, R20, -0.16684235632419586182 ;  /* 0xbe2ad8b917147423 */ /* 0x000fe40000010014 */
[----:B------:R-:W-:Y:S02]  /*0750*/  FFMA.FTZ R24, R25, R24, 0.20012299716472625732 ;  /* 0x3e4ced0b19187423 */ /* 0x000fe40000010018 */
[----:B------:R-:W-:Y:S01]  /*0760*/  FFMA.FTZ R20, R23, R20, 0.20012299716472625732 ;  /* 0x3e4ced0b17147423 */ /* 0x000fe20000010014 */
[----:B------:R-:W-:Y:S01]  /*0770*/  FADD R15, R15, R18 ;  /* 0x000000120f0f7221 */ /* 0x000fe20000000000 */
[----:B------:R-:W-:Y:S01]  /*0780*/  FSEL R17, RZ, -23, P2 ;  /* 0xc1b80000ff117808 */ /* 0x000fe20001000000 */
[----:B------:R-:W-:Y:S01]  /*0790*/  @!P4 FMUL R4, R4, 8388608 ;  /* 0x4b0000000404c820 */ /* 0x000fe20000400000 */
[----:B------:R-:W-:Y:S01]  /*07a0*/  I2FP.F32.S32 R18, R21 ;  /* 0x0000001500127245 */ /* 0x000fe20000201400 */
[----:B------:R-:W-:Y:S01]  /*07b0*/  FFMA.FTZ R24, R25, R24, -0.24999669194221496582 ;  /* 0xbe7fff2219187423 */ /* 0x000fe20000010018 */
[----:B------:R-:W-:-:S03]  /*07c0*/  FFMA.FTZ R20, R23, R20, -0.24999669194221496582 ;  /* 0xbe7fff2217147423 */ /* 0x000fc60000010014 */
[----:B------:R-:W-:Y:S01]  /*07d0*/  FFMA.FTZ R18, R18, 1.1920928955078125e-07, R17 ;  /* 0x3400000012127823 */ /* 0x000fe20000010011 */
[----:B------:R-:W-:Y:S01]  /*07e0*/  FFMA.FTZ R24, R25, R24, 0.33333182334899902344 ;  /* 0x3eaaaa7819187423 */ /* 0x000fe20000010018 */
[----:B------:R-:W-:Y:S01]  /*07f0*/  FFMA.FTZ R20, R23, R20, 0.33333182334899902344 ;  /* 0x3eaaaa7817147423 */ /* 0x000fe20000010014 */
[----:B------:R-:W-:Y:S02]  /*0800*/  IADD3 R17, R4, -0x3f2aaaab, RZ ;  /* 0xc0d5555504117810 */ /* 0x000fe40007ffe0ff */
[----:B------:R-:W-:Y:S01]  /*0810*/  FFMA.FTZ R24, R25, R24, -0.5 ;  /* 0xbf00000019187423 */ /* 0x000fe20000010018 */
[----:B------:R-:W-:Y:S01]  /*0820*/  FFMA.FTZ R20, R23, R20, -0.5 ;  /* 0xbf00000017147423 */ /* 0x000fe20000010014 */
[----:B------:R-:W-:Y:S02]  /*0830*/  LOP3.LUT R21, R17, 0xff800000, RZ, 0xc0, !PT ;  /* 0xff80000011157812 */ /* 0x000fe400078ec0ff */
[----:B------:R-:W-:Y:S01]  /*0840*/  FSETP.GEU.AND P3, PT, R5, 1.175494350822287508e-38, PT ;  /* 0x008000000500780b */ /* 0x000fe20003f6e000 */
[----:B------:R-:W-:Y:S01]  /*0850*/  FMUL R24, R25, R24 ;  /* 0x0000001819187220 */ /* 0x000fe20000400000 */
[----:B------:R-:W-:Y:S01]  /*0860*/  FMUL R20, R23, R20 ;  /* 0x0000001417147220 */ /* 0x000fe20000400000 */
[----:B------:R-:W-:-:S02]  /*0870*/  IADD3 R17, R4, -R21, RZ ;  /* 0x8000001504117210 */ /* 0x000fc40007ffe0ff */
[----:B------:R-:W-:Y:S01]  /*0880*/  FFMA.FTZ R27, R25, R24, R25 ;  /* 0x00000018191b7223 */ /* 0x000fe20000010019 */
[----:B------:R-:W-:Y:S02]  /*0890*/  FFMA.FTZ R25, R23, R20, R23 ;  /* 0x0000001417197223 */ /* 0x000fe40000010017 */
[----:B------:R-:W-:Y:S01]  /*08a0*/  FADD R23, R17, -1 ;  /* 0xbf80000011177421 */ /* 0x000fe20000000000 */
[----:B------:R-:W-:Y:S01]  /*08b0*/  FADD R16, R16, R19 ;  /* 0x0000001310107221 */ /* 0x000fe20000000000 */
[----:B------:R-:W-:Y:S02]  /*08c0*/  FSEL R19, RZ, -23, P1 ;  /* 0xc1b80000ff137808 */ /* 0x000fe40000800000 */
[----:B------:R-:W-:Y:S01]  /*08d0*/  I2FP.F32.S32 R22, R22 ;  /* 0x0000001600167245 */ /* 0x000fe20000201400 */
[----:B------:R-:W-:Y:S01]  /*08e0*/  FFMA.FTZ R20, R23, -R14, 0.14084610342979431152 ;  /* 0x3e1039f617147423 */ /* 0x000fe2000001080e */
[----:B------:R-:W-:Y:S01]  /*08f0*/  @!P3 FMUL R5, R5, 8388608 ;  /* 0x4b0000000505b820 */ /* 0x000fe20000400000 */
[----:B------:R-:W-:-:S02]  /*0900*/  FSETP.GEU.AND P2, PT, R6, 1.175494350822287508e-38, PT ;  /* 0x008000000600780b */ /* 0x000fc40003f4e000 */
[C---:B------:R-:W-:Y:S01]  /*0910*/  FFMA.FTZ R20, R23.reuse, R20, -0.12148627638816833496 ;  /* 0xbdf8cdcc17147423 */ /* 0x040fe20000010014 */
[----:B------:R-:W-:Y:S01]  /*0920*/  FFMA.FTZ R22, R22, 1.1920928955078125e-07, R19 ;  /* 0x3400000016167823 */ /* 0x000fe20000010013 */
[----:B------:R-:W-:Y:S02]  /*0930*/  IADD3 R19, R5, -0x3f2aaaab, RZ ;  /* 0xc0d5555505137810 */ /* 0x000fe40007ffe0ff */
[----:B------:R-:W-:Y:S01]  /*0940*/  ISETP.GE.U32.AND P5, PT, R2, 0x7f800000, PT ;  /* 0x7f8000000200780c */ /* 0x000fe20003fa6070 */
[----:B------:R-:W-:Y:S01]  /*0950*/  FFMA.FTZ R20, R23, R20, 0.13980610668659210205 ;  /* 0x3e0f295517147423 */ /* 0x000fe20000010014 */
[----:B------:R-:W-:Y:S02]  /*0960*/  ISETP.GE.U32.AND P6, PT, R3, 0x7f800000, PT ;  /* 0x7f8000000300780c */ /* 0x000fe40003fc6070 */
[----:B------:R-:W-:Y:S01]  /*0970*/  LOP3.LUT R24, R19, 0xff800000, RZ, 0xc0, !PT ;  /* 0xff80000013187812 */ /* 0x000fe200078ec0ff */
[C---:B------:R-:W-:Y:S02]  /*0980*/  FFMA.FTZ R20, R23.reuse, R20, -0.16684235632419586182 ;  /* 0xbe2ad8b917147423 */ /* 0x040fe40000010014 */
[----:B------:R-:W-:Y:S01]  /*0990*/  @!P2 FMUL R6, R6, 8388608 ;  /* 0x4b0000000606a820 */ /* 0x000fe20000400000 */
[----:B------:R-:W-:Y:S01]  /*09a0*/  IADD3 R19, R5, -R24, RZ ;  /* 0x8000001805137210 */ /* 0x000fe20007ffe0ff */
[----:B------:R-:W-:Y:S01]  /*09b0*/  FFMA.FTZ R20, R23, R20, 0.20012299716472625732 ;  /* 0x3e4ced0b17147423 */ /* 0x000fe20000010014 */
[----:B------:R-:W-:Y:S01]  /*09c0*/  FFMA.FTZ R17, R22, 0.69314718246459960938, R27 ;  /* 0x3f31721816117823 */ /* 0x000fe2000001001b */
[----:B------:R-:W-:-:S02]  /*09d0*/  FFMA.FTZ R18, R18, 0.69314718246459960938, R25 ;  /* 0x3f31721812127823 */ /* 0x000fc40000010019 */
[----:B------:R-:W-:Y:S01]  /*09e0*/  FADD R27, R19, -1 ;  /* 0xbf800000131b7421 */ /* 0x000fe20000000000 */
[----:B------:R-:W-:Y:S01]  /*09f0*/  IADD3 R19, R6, -0x3f2aaaab, RZ ;  /* 0xc0d5555506137810 */ /* 0x000fe20007ffe0ff */
[C---:B------:R-:W-:Y:S01]  /*0a00*/  FFMA.FTZ R20, R23.reuse, R20, -0.24999669194221496582 ;  /* 0xbe7fff2217147423 */ /* 0x040fe20000010014 */
[----:B------:R-:W-:Y:S02]  /*0a10*/  @P5 MOV R25, 0x7f800000 ;  /* 0x7f80000000195802 */ /* 0x000fe40000000f00 */
[----:B------:R-:W-:Y:S01]  /*0a20*/  @P6 MOV R22, 0x7f800000 ;  /* 0x7f80000000166802 */ /* 0x000fe20000000f00 */
[----:B------:R-:W-:Y:S01]  /*0a30*/  FFMA.FTZ R20, R23, R20, 0.33333182334899902344 ;  /* 0x3eaaaa7817147423 */ /* 0x000fe20000010014 */
[----:B------:R-:W-:Y:S01]  /*0a40*/  LOP3.LUT R19, R19, 0xff800000, RZ, 0xc0, !PT ;  /* 0xff80000013137812 */ /* 0x000fe200078ec0ff */
[----:B------:R-:W-:Y:S01]  /*0a50*/  @P5 FFMA.FTZ R18, R2, R25, +INF ;  /* 0x7f80000002125423 */ /* 0x000fe20000010019 */
[----:B------:R-:W-:Y:S01]  /*0a60*/  FFMA.FTZ R26, R27, -R14, 0.14084610342979431152 ;  /* 0x3e1039f61b1a7423 */ /* 0x000fe2000001080e */
[----:B------:R-:W-:Y:S01]  /*0a70*/  @P6 FFMA.FTZ R17, R3, R22, +INF ;  /* 0x7f80000003116423 */ /* 0x000fe20000010016 */
[----:B------:R-:W-:Y:S01]  /*0a80*/  FSEL R22, RZ, -23, P3 ;  /* 0xc1b80000ff167808 */ /* 0x000fe20001800000 */
[----:B------:R-:W-:Y:S01]  /*0a90*/  FFMA.FTZ R20, R23, R20, -0.5 ;  /* 0xbf00000017147423 */ /* 0x000fe20000010014 */
[----:B------:R-:W-:-:S02]  /*0aa0*/  I2FP.F32.S32 R25, R24 ;  /* 0x0000001800197245 */ /* 0x000fc40000201400 */
[----:B------:R-:W-:Y:S01]  /*0ab0*/  IADD3 R24, R6, -R19, RZ ;  /* 0x8000001306187210 */ /* 0x000fe20007ffe0ff */
[----:B------:R-:W-:Y:S01]  /*0ac0*/  FFMA.FTZ R26, R27, R26, -0.12148627638816833496 ;  /* 0xbdf8cdcc1b1a7423 */ /* 0x000fe2000001001a */
[----:B------:R-:W-:Y:S01]  /*0ad0*/  FSETP.NEU.AND P1, PT, R2, RZ, PT ;  /* 0x000000ff0200720b */ /* 0x000fe20003f2d000 */
[----:B------:R-:W-:Y:S01]  /*0ae0*/  FFMA.FTZ R22, R25, 1.1920928955078125e-07, R22 ;  /* 0x3400000019167823 */ /* 0x000fe20000010016 */
[----:B------:R-:W-:Y:S01]  /*0af0*/  FSEL R2, RZ, -23, P4 ;  /* 0xc1b80000ff027808 */ /* 0x000fe20002000000 */
[----:B------:R-:W-:Y:S01]  /*0b00*/  FMUL R20, R23, R20 ;  /* 0x0000001417147220 */ /* 0x000fe20000400000 */
[----:B------:R-:W-:Y:S01]  /*0b10*/  ISETP.GE.U32.AND P4, PT, R4, 0x7f800000, PT ;  /* 0x7f8000000400780c */ /* 0x000fe20003f86070 */
[----:B------:R-:W-:Y:S01]  /*0b20*/  FADD R25, R24, -1 ;  /* 0xbf80000018197421 */ /* 0x000fe20000000000 */
[----:B------:R-:W-:Y:S01]  /*0b30*/  FFMA.FTZ R26, R27, R26, 0.13980610668659210205 ;  /* 0x3e0f29551b1a7423 */ /* 0x000fe2000001001a */
[----:B------:R-:W-:Y:S01]  /*0b40*/  I2FP.F32.S32 R21, R21 ;  /* 0x0000001500157245 */ /* 0x000fe20000201400 */
[----:B------:R-:W-:Y:S01]  /*0b50*/  FFMA.FTZ R23, R23, R20, R23 ;  /* 0x0000001417177223 */ /* 0x000fe20000010017 */
[----:B------:R-:W-:Y:S01]  /*0b60*/  FFMA.FTZ R20, R25, -R14, 0.14084610342979431152 ;  /* 0x3e1039f619147423 */ /* 0x000fe2000001080e */
[----:B------:R-:W-:Y:S01]  /*0b70*/  FFMA.FTZ R26, R27, R26, -0.16684235632419586182 ;  /* 0xbe2ad8b91b1a7423 */ /* 0x000fe2000001001a */
[----:B------:R-:W-:Y:S01]  /*0b80*/  FSETP.GEU.AND P3, PT, R7, 1.175494350822287508e-38, PT ;  /* 0x008000000700780b */ /* 0x000fe20003f6e000 */
[----:B------:R-:W-:Y:S01]  /*0b90*/  FFMA.FTZ R2, R21, 1.1920928955078125e-07, R2 ;  /* 0x3400000015027823 */ /* 0x000fe20000010002 */
[----:B------:R-:W-:Y:S01]  /*0ba0*/  FFMA.FTZ R20, R25, R20, -0.12148627638816833496 ;  /* 0xbdf8cdcc19147423 */ /* 0x000fe20000010014 */
[----:B------:R-:W-:-:S02]  /*0bb0*/  FFMA.FTZ R26, R27, R26, 0.20012299716472625732 ;  /* 0x3e4ced0b1b1a7423 */ /* 0x000fc4000001001a */
[----:B------:R-:W-:Y:S01]  /*0bc0*/  FFMA.FTZ R2, R2, 0.69314718246459960938, R23 ;  /* 0x3f31721802027823 */ /* 0x000fe20000010017 */
[----:B------:R-:W-:Y:S01]  /*0bd0*/  FFMA.FTZ R24, R25, R20, 0.13980610668659210205 ;  /* 0x3e0f295519187423 */ /* 0x000fe20000010014 */
[----:B------:R-:W-:Y:S01]  /*0be0*/  @P4 MOV R23, 0x7f800000 ;  /* 0x7f80000000174802 */ /* 0x000fe20000000f00 */
[----:B------:R-:W-:Y:S02]  /*0bf0*/  FFMA.FTZ R26, R27, R26, -0.24999669194221496582 ;  /* 0xbe7fff221b1a7423 */ /* 0x000fe4000001001a */
[----:B------:R-:W-:Y:S01]  /*0c00*/  FFMA.FTZ R24, R25, R24, -0.16684235632419586182 ;  /* 0xbe2ad8b919187423 */ /* 0x000fe20000010018 */
[----:B------:R-:W-:Y:S01]  /*0c10*/  ISETP.GE.U32.AND P5, PT, R5, 0x7f800000, PT ;  /* 0x7f8000000500780c */ /* 0x000fe20003fa6070 */
[----:B------:R-:W-:Y:S01]  /*0c20*/  FFMA.FTZ R26, R27, R26, 0.33333182334899902344 ;  /* 0x3eaaaa781b1a7423 */ /* 0x000fe2000001001a */
[C---:B------:R-:W-:Y:S01]  /*0c30*/  @P4 FFMA.FTZ R2, R4.reuse, R23, +INF ;  /* 0x7f80000004024423 */ /* 0x040fe20000010017 */
[----:B------:R-:W-:Y:S01]  /*0c40*/  FFMA.FTZ R24, R25, R24, 0.20012299716472625732 ;  /* 0x3e4ced0b19187423 */ /* 0x000fe20000010018 */
[----:B------:R-:W-:Y:S01]  /*0c50*/  FSETP.NEU.AND P6, PT, R4, RZ, PT ;  /* 0x000000ff0400720b */ /* 0x000fe20003fcd000 */
[----:B------:R-:W-:Y:S01]  /*0c60*/  @!P3 FMUL R7, R7, 8388608 ;  /* 0x4b0000000707b820 */ /* 0x000fe20000400000 */
[----:B------:R-:W-:Y:S01]  /*0c70*/  FFMA.FTZ R26, R27, R26, -0.5 ;  /* 0xbf0000001b1a7423 */ /* 0x000fe2000001001a */
[----:B------:R-:W-:Y:S01]  /*0c80*/  FADD R4, RZ, -R2 ;  /* 0x80000002ff047221 */ /* 0x000fe20000000000 */
[----:B------:R-:W-:-:S02]  /*0c90*/  FFMA.FTZ R24, R25, R24, -0.24999669194221496582 ;  /* 0xbe7fff2219187423 */ /* 0x000fc40000010018 */
[----:B------:R-:W-:Y:S01]  /*0ca0*/  FMUL R26, R27, R26 ;  /* 0x0000001a1b1a7220 */ /* 0x000fe20000400000 */
[----:B------:R-:W-:Y:S01]  /*0cb0*/  IADD3 R21, R7, -0x3f2aaaab, RZ ;  /* 0xc0d5555507157810 */ /* 0x000fe20007ffe0ff */
[----:B------:R-:W-:Y:S01]  /*0cc0*/  FFMA.FTZ R24, R25, R24, 0.33333182334899902344 ;  /* 0x3eaaaa7819187423 */ /* 0x000fe20000010018 */
[----:B------:R-:W-:Y:S01]  /*0cd0*/  FSEL R23, R4, +INF , P6 ;  /* 0x7f80000004177808 */ /* 0x000fe20003000000 */
[----:B------:R-:W-:Y:S01]  /*0ce0*/  FFMA.FTZ R27, R27, R26, R27 ;  /* 0x0000001a1b1b7223 */ /* 0x000fe2000001001b */
[----:B------:R-:W-:Y:S01]  /*0cf0*/  LOP3.LUT R20, R21, 0xff800000, RZ, 0xc0, !PT ;  /* 0xff80000015147812 */ /* 0x000fe200078ec0ff */
[----:B------:R-:W-:Y:S01]  /*0d00*/  FFMA.FTZ R24, R25, R24, -0.5 ;  /* 0xbf00000019187423 */ /* 0x000fe20000010018 */
[----:B------:R-:W-:Y:S01]  /*0d10*/  @P5 MOV R26, 0x7f800000 ;  /* 0x7f800000001a5802 */ /* 0x000fe20000000f00 */
[----:B---3--:R-:W-:Y:S01]  /*0d20*/  FADD R8, R23, R8 ;  /* 0x0000000817087221 */ /* 0x008fe20000000000 */
[----:B------:R-:W-:Y:S01]  /*0d30*/  IADD3 R21, R7, -R20, RZ ;  /* 0x8000001407157210 */ /* 0x000fe20007ffe0ff */
[----:B------:R-:W-:Y:S01]  /*0d40*/  FFMA.FTZ R22, R22, 0.69314718246459960938, R27 ;  /* 0x3f31721816167823 */ /* 0x000fe2000001001b */
[----:B------:R-:W-:Y:S01]  /*0d50*/  FSEL R2, RZ, -23, P2 ;  /* 0xc1b80000ff027808 */ /* 0x000fe20001000000 */
[----:B------:R-:W-:Y:S01]  /*0d60*/  @P5 FFMA.FTZ R22, R5, R26, +INF ;  /* 0x7f80000005165423 */ /* 0x000fe2000001001a */
[----:B------:R-:W-:Y:S01]  /*0d70*/  I2FP.F32.S32 R19, R19 ;  /* 0x0000001300137245 */ /* 0x000fe20000201400 */
[----:B------:R-:W-:Y:S01]  /*0d80*/  FMUL R24, R25, R24 ;  /* 0x0000001819187220 */ /* 0x000fe20000400000 */
[----:B------:R-:W-:-:S02]  /*0d90*/  FSETP.GT.AND P5, PT, R8, R15, PT ;  /* 0x0000000f0800720b */ /* 0x000fc40003fa4000 */
[----:B------:R-:W-:Y:S01]  /*0da0*/  ISETP.GE.U32.AND P2, PT, R6, 0x7f800000, PT ;  /* 0x7f8000000600780c */ /* 0x000fe20003f46070 */
[----:B------:R-:W-:Y:S01]  /*0db0*/  FADD R21, R21, -1 ;  /* 0xbf80000015157421 */ /* 0x000fe20000000000 */
[----:B------:R-:W-:Y:S01]  /*0dc0*/  FSETP.NEU.AND P4, PT, R5, RZ, PT ;  /* 0x000000ff0500720b */ /* 0x000fe20003f8d000 */
[----:B------:R-:W-:Y:S01]  /*0dd0*/  FFMA.FTZ R2, R19, 1.1920928955078125e-07, R2 ;  /* 0x3400000013027823 */ /* 0x000fe20000010002 */
[----:B------:R-:W-:Y:S01]  /*0de0*/  FFMA.FTZ R25, R25, R24, R25 ;  /* 0x0000001819197223 */ /* 0x000fe20000010019 */
[C---:B------:R-:W-:Y:S02]  /*0df0*/  FSETP.NAN.AND P6, PT, R8.reuse, R8, PT ;  /* 0x000000080800720b */ /* 0x040fe40003fc8000 */
[----:B------:R-:W-:Y:S01]  /*0e00*/  FSEL R5, R8, R15, P5 ;  /* 0x0000000f08057208 */ /* 0x000fe20002800000 */
[----:B------:R-:W-:Y:S01]  /*0e10*/  FADD R22, RZ, -R22 ;  /* 0x80000016ff167221 */ /* 0x000fe20000000000 */
[----:B------:R-:W-:Y:S01]  /*0e20*/  FADD R18, RZ, -R18 ;  /* 0x80000012ff127221 */ /* 0x000fe20000000000 */
[----:B------:R-:W-:Y:S01]  /*0e30*/  FFMA.FTZ R14, R21, -R14, 0.14084610342979431152 ;  /* 0x3e1039f6150e7423 */ /* 0x000fe2000001080e */
[----:B------:R-:W-:Y:S01]  /*0e40*/  FFMA.FTZ R25, R2, 0.69314718246459960938, R25 ;  /* 0x3f31721802197823 */ /* 0x000fe20000010019 */
[----:B------:R-:W-:-:S02]  /*0e50*/  FSEL R2, R8, R5, P6 ;  /* 0x0000000508027208 */ /* 0x000fc40003000000 */
[C---:B------:R-:W-:Y:S01]  /*0e60*/  FFMA.FTZ R14, R21.reuse, R14, -0.12148627638816833496 ;  /* 0xbdf8cdcc150e7423 */ /* 0x040fe2000001000e */
[----:B------:R-:W-:Y:S02]  /*0e70*/  FSEL R19, R18, +INF , P1 ;  /* 0x7f80000012137808 */ /* 0x000fe40000800000 */
[----:B------:R-:W-:Y:S02]  /*0e80*/  FSEL R22, R22, +INF , P4 ;  /* 0x7f80000016167808 */ /* 0x000fe40002000000 */
[----:B------:R-:W-:Y:S01]  /*0e90*/  FSETP.NAN.AND P4, PT, R2, R2, PT ;  /* 0x000000020200720b */ /* 0x000fe20003f88000 */
[----:B------:R-:W-:Y:S01]  /*0ea0*/  FFMA.FTZ R14, R21, R14, 0.13980610668659210205 ;  /* 0x3e0f2955150e7423 */ /* 0x000fe2000001000e */
[----:B------:R-:W-:Y:S01]  /*0eb0*/  @P2 MOV R5, 0x7f800000 ;  /* 0x7f80000000052802 */ /* 0x000fe20000000f00 */
[----:B------:R-:W-:Y:S02]  /*0ec0*/  FADD R19, R19, R10 ;  /* 0x0000000a13137221 */ /* 0x000fe40000000000 */
[----:B------:R-:W-:-:S02]  /*0ed0*/  FFMA.FTZ R14, R21, R14, -0.16684235632419586182 ;  /* 0xbe2ad8b9150e7423 */ /* 0x000fc4000001000e */
[----:B------:R-:W-:Y:S01]  /*0ee0*/  @P2 FFMA.FTZ R25, R6, R5, +INF ;  /* 0x7f80000006192423 */ /* 0x000fe20000010005 */
[-C--:B------:R-:W-:Y:S01]  /*0ef0*/  FSETP.GT.AND P2, PT, R2, R19.reuse, PT ;  /* 0x000000130200720b */ /* 0x080fe20003f44000 */
[C---:B------:R-:W-:Y:S01]  /*0f00*/  FFMA.FTZ R14, R21.reuse, R14, 0.20012299716472625732 ;  /* 0x3e4ced0b150e7423 */ /* 0x040fe2000001000e */
[----:B------:R-:W-:Y:S01]  /*0f10*/  FADD R9, R22, R9 ;  /* 0x0000000916097221 */ /* 0x000fe20000000000 */
[----:B------:R-:W-:Y:S01]  /*0f20*/  FADD R25, RZ, -R25 ;  /* 0x80000019ff197221 */ /* 0x000fe20000000000 */
[----:B------:R-:W-:Y:S02]  /*0f30*/  FSETP.NEU.AND P5, PT, R6, RZ, PT ;  /* 0x000000ff0600720b */ /* 0x000fe40003fad000 */
[----:B------:R-:W-:Y:S01]  /*0f40*/  @!P4 FSEL R2, R2, R19, P2 ;  /* 0x000000130202c208 */ /* 0x000fe20001000000 */
[----:B------:R-:W-:Y:S01]  /*0f50*/  FFMA.FTZ R14, R21, R14, -0.24999669194221496582 ;  /* 0xbe7fff22150e7423 */ /* 0x000fe2000001000e */
[----:B------:R-:W-:Y:S02]  /*0f60*/  FSEL R4, RZ, -23, P3 ;  /* 0xc1b80000ff047808 */ /* 0x000fe40001800000 */
[----:B------:R-:W-:-:S02]  /*0f70*/  FSEL R25, R25, +INF , P5 ;  /* 0x7f80000019197808 */ /* 0x000fc40002800000 */
[----:B------:R-:W-:Y:S02]  /*0f80*/  FSETP.GT.AND P3, PT, R9, R16, PT ;  /* 0x000000100900720b */ /* 0x000fe40003f64000 */
[----:B------:R-:W-:Y:S01]  /*0f90*/  FSETP.NAN.AND P2, PT, R2, R2, PT ;  /* 0x000000020200720b */ /* 0x000fe20003f48000 */
[----:B------:R-:W-:Y:S01]  /*0fa0*/  FFMA.FTZ R14, R21, R14, 0.33333182334899902344 ;  /* 0x3eaaaa78150e7423 */ /* 0x000fe2000001000e */
[----:B------:R-:W-:Y:S01]  /*0fb0*/  ISETP.GE.U32.AND P1, PT, R7, 0x7f800000, PT ;  /* 0x7f8000000700780c */ /* 0x000fe20003f26070 */
[----:B------:R-:W-:Y:S01]  /*0fc0*/  FADD R25, R25, R12 ;  /* 0x0000000c19197221 */ /* 0x000fe20000000000 */
[C---:B------:R-:W-:Y:S02]  /*0fd0*/  FSETP.NAN.AND P4, PT, R9.reuse, R9, PT ;  /* 0x000000090900720b */ /* 0x040fe40003f88000 */
[----:B------:R-:W-:Y:S01]  /*0fe0*/  FSEL R6, R9, R16, P3 ;  /* 0x0000001009067208 */ /* 0x000fe20001800000 */
[----:B------:R-:W-:Y:S01]  /*0ff0*/  FFMA.FTZ R14, R21, R14, -0.5 ;  /* 0xbf000000150e7423 */ /* 0x000fe2000001000e */
[----:B------:R-:W-:Y:S01]  /*1000*/  FADD R17, RZ, -R17 ;  /* 0x80000011ff117221 */ /* 0x000fe20000000000 */
[----:B------:R-:W-:-:S02]  /*1010*/  FSETP.NEU.AND P3, PT, R3, RZ, PT ;  /* 0x000000ff0300720b */ /* 0x000fc40003f6d000 */
[----:B------:R-:W-:Y:S01]  /*1020*/  FSEL R3, R9, R6, P4 ;  /* 0x0000000609037208 */ /* 0x000fe20002000000 */
[----:B------:R-:W-:Y:S01]  /*1030*/  FMUL R14, R21, R14 ;  /* 0x0000000e150e7220 */ /* 0x000fe20000400000 */
[----:B------:R-:W-:Y:S02]  /*1040*/  I2FP.F32.S32 R5, R20 ;  /* 0x0000001400057245 */ /* 0x000fe40000201400 */
[C---:B------:R-:W-:Y:S02]  /*1050*/  FSETP.GT.AND P4, PT, R2.reuse, R25, PT ;  /* 0x000000190200720b */ /* 0x040fe40003f84000 */
[----:B------:R-:W-:Y:S02]  /*1060*/  FSEL R6, R17, +INF , P3 ;  /* 0x7f80000011067808 */ /* 0x000fe40001800000 */
[----:B------:R-:W-:Y:S01]  /*1070*/  FSETP.NAN.AND P3, PT, R3, R3, PT ;  /* 0x000000030300720b */ /* 0x000fe20003f68000 */
[----:B------:R-:W-:Y:S01]  /*1080*/  FFMA.FTZ R4, R5, 1.1920928955078125e-07, R4 ;  /* 0x3400000005047823 */ /* 0x000fe20000010004 */
[----:B------:R-:W-:Y:S01]  /*1090*/  @!P2 FSEL R2, R2, R25, P4 ;  /* 0x000000190202a208 */ /* 0x000fe20002000000 */
[----:B------:R-:W-:Y:S01]  /*10a0*/  FFMA.FTZ R21, R21, R14, R21 ;  /* 0x0000000e15157223 */ /* 0x000fe20000010015 */
[----:B------:R-:W-:Y:S01]  /*10b0*/  @P1 MOV R10, 0x7f800000 ;  /* 0x7f800000000a1802 */ /* 0x000fe20000000f00 */
[----:B------:R-:W-:-:S02]  /*10c0*/  FADD R6, R6, R11 ;  /* 0x0000000b06067221 */ /* 0x000fc40000000000 */
[----:B------:R-:W-:Y:S01]  /*10d0*/  FFMA.FTZ R4, R4, 0.69314718246459960938, R21 ;  /* 0x3f31721804047823 */ /* 0x000fe20000010015 */
[--C-:B------:R-:W-:Y:S01]  /*10e0*/  FADD R8, R8, -R2.reuse ;  /* 0x8000000208087221 */ /* 0x100fe20000000000 */
[----:B------:R-:W-:Y:S01]  /*10f0*/  @P1 FFMA.FTZ R4, R7, R10, +INF ;  /* 0x7f80000007041423 */ /* 0x000fe2000001000a */
[-C--:B------:R-:W-:Y:S01]  /*1100*/  FSETP.GT.AND P1, PT, R3, R6.reuse, PT ;  /* 0x000000060300720b */ /* 0x080fe20003f24000 */
[----:B------:R-:W-:Y:S01]  /*1110*/  FADD R15, R15, -R2 ;  /* 0x800000020f0f7221 */ /* 0x000fe20000000000 */
[----:B------:R-:W-:Y:S01]  /*1120*/  FMUL R8, R8, 1.4426950216293334961 ;  /* 0x3fb8aa3b08087820 */ /* 0x000fe20000400000 */
[----:B------:R-:W-:Y:S01]  /*1130*/  FADD R4, RZ, -R4 ;  /* 0x80000004ff047221 */ /* 0x000fe20000000000 */
[----:B------:R-:W-:Y:S01]  /*1140*/  FSETP.NEU.AND P2, PT, R7, RZ, PT ;  /* 0x000000ff0700720b */ /* 0x000fe20003f4d000 */
[----:B------:R-:W-:Y:S01]  /*1150*/  FMUL R15, R15, 1.4426950216293334961 ;  /* 0x3fb8aa3b0f0f7820 */ /* 0x000fe20000400000 */
[----:B------:R-:W-:Y:S02]  /*1160*/  @!P3 FSEL R3, R3, R6, P1 ;  /* 0x000000060303b208 */ /* 0x000fe40000800000 */
[----:B------:R-:W-:-:S02]  /*1170*/  FSETP.GEU.AND P6, PT, R8, -126, PT ;  /* 0xc2fc00000800780b */ /* 0x000fc40003fce000 */
[----:B------:R-:W-:Y:S02]  /*1180*/  FSEL R4, R4, +INF , P2 ;  /* 0x7f80000004047808 */ /* 0x000fe40001000000 */
[----:B------:R-:W-:Y:S02]  /*1190*/  FSETP.NAN.AND P2, PT, R3, R3, PT ;  /* 0x000000030300720b */ /* 0x000fe40003f48000 */
[----:B------:R-:W-:Y:S01]  /*11a0*/  FSETP.GEU.AND P5, PT, R15, -126, PT ;  /* 0xc2fc00000f00780b */ /* 0x000fe20003fae000 */
[----:B------:R-:W-:-:S05]  /*11b0*/  FADD R4, R4, R13 ;  /* 0x0000000d04047221 */ /* 0x000fca0000000000 */
[----:B------:R-:W-:Y:S01]  /*11c0*/  FSETP.GT.AND P1, PT, R3, R4, PT ;  /* 0x000000040300720b */ /* 0x000fe20003f24000 */
[----:B------:R-:W-:-:S04]  /*11d0*/  @!P6 FMUL R8, R8, 0.5 ;  /* 0x3f0000000808e820 */ /* 0x000fc80000400000 */
[----:B------:R-:W-:Y:S02]  /*11e0*/  @!P2 FSEL R3, R3, R4, P1 ;  /* 0x000000040303a208 */ /* 0x000fe40000800000 */
[----:B------:R-:W-:Y:S01]  /*11f0*/  @!P5 FMUL R15, R15, 0.5 ;  /* 0x3f0000000f0fd820 */ /* 0x000fe20000400000 */
[----:B------:R-:W0:Y:S02]  /*1200*/  MUFU.EX2 R8, R8 ;  /* 0x0000000800087308 */ /* 0x000e240000000800 */
[--C-:B------:R-:W-:Y:S01]  /*1210*/  FADD R9, R9, -R3.reuse ;  /* 0x8000000309097221 */ /* 0x100fe20000000000 */
[--C-:B------:R-:W-:Y:S01]  /*1220*/  FADD R16, R16, -R3.reuse ;  /* 0x8000000310107221 */ /* 0x100fe20000000000 */
[--C-:B------:R-:W-:Y:S02]  /*1230*/  FADD R19, R19, -R2.reuse ;  /* 0x8000000213137221 */ /* 0x100fe40000000000 */
[----:B------:R-:W-:Y:S02]  /*1240*/  FMUL R9, R9, 1.4426950216293334961 ;  /* 0x3fb8aa3b09097820 */ /* 0x000fe40000400000 */
[----:B------:R-:W1:Y:S01]  /*1250*/  MUFU.EX2 R15, R15 ;  /* 0x0000000f000f7308 */ /* 0x000e620000000800 */
[----:B------:R-:W-:Y:S01]  /*1260*/  FMUL R16, R16, 1.4426950216293334961 ;  /* 0x3fb8aa3b10107820 */ /* 0x000fe20000400000 */
[--C-:B------:R-:W-:Y:S01]  /*1270*/  FADD R6, R6, -R3.reuse ;  /* 0x8000000306067221 */ /* 0x100fe20000000000 */
[----:B------:R-:W-:Y:S01]  /*1280*/  FMUL R19, R19, 1.4426950216293334961 ;  /* 0x3fb8aa3b13137820 */ /* 0x000fe20000400000 */
[----:B------:R-:W-:Y:S01]  /*1290*/  FADD R25, R25, -R2 ;  /* 0x8000000219197221 */ /* 0x000fe20000000000 */
[----:B------:R-:W-:Y:S01]  /*12a0*/  FSETP.GEU.AND P1, PT, R9, -126, PT ;  /* 0xc2fc00000900780b */ /* 0x000fe20003f2e000 */
[----:B------:R-:W-:Y:S01]  /*12b0*/  FMUL R11, R6, 1.4426950216293334961 ;  /* 0x3fb8aa3b060b7820 */ /* 0x000fe20000400000 */
[----:B------:R-:W-:Y:S01]  /*12c0*/  FADD R4, R4, -R3 ;  /* 0x8000000304047221 */ /* 0x000fe20000000000 */
[----:B------:R-:W-:Y:S01]  /*12d0*/  FSETP.GEU.AND P4, PT, R16, -126, PT ;  /* 0xc2fc00001000780b */ /* 0x000fe20003f8e000 */
[----:B------:R-:W-:Y:S01]  /*12e0*/  FMUL R25, R25, 1.4426950216293334961 ;  /* 0x3fb8aa3b19197820 */ /* 0x000fe20000400000 */
[----:B------:R-:W-:Y:S01]  /*12f0*/  FSETP.GEU.AND P3, PT, R19, -126, PT ;  /* 0xc2fc00001300780b */ /* 0x000fe20003f6e000 */
[----:B0-----:R-:W-:Y:S01]  /*1300*/  @!P6 FMUL R8, R8, R8 ;  /* 0x000000080808e220 */ /* 0x001fe20000400000 */
[----:B------:R-:W-:Y:S01]  /*1310*/  FMUL R13, R4, 1.4426950216293334961 ;  /* 0x3fb8aa3b040d7820 */ /* 0x000fe20000400000 */
[----:B------:R-:W-:Y:S01]  /*1320*/  FSETP.GEU.AND P6, PT, R11, -126, PT ;  /* 0xc2fc00000b00780b */ /* 0x000fe20003fce000 */
[----:B------:R-:W0:Y:S01]  /*1330*/  LDC.64 R4, c[0x0][0x220] ;  /* 0x00008800ff047b82 */ /* 0x000e220000000a00 */
[----:B------:R-:W-:Y:S01]  /*1340*/  FSETP.GEU.AND P2, PT, R25, -126, PT ;  /* 0xc2fc00001900780b */ /* 0x000fe20003f4e000 */
[----:B-1----:R-:W-:Y:S01]  /*1350*/  @!P5 FMUL R15, R15, R15 ;  /* 0x0000000f0f0fd220 */ /* 0x002fe20000400000 */
[----:B------:R-:W-:Y:S01]  /*1360*/  FSETP.GEU.AND P5, PT, R13, -126, PT ;  /* 0xc2fc00000d00780b */ /* 0x000fe20003fae000 */
[----:B------:R-:W-:-:S03]  /*1370*/  @!P1 FMUL R9, R9, 0.5 ;  /* 0x3f00000009099820 */ /* 0x000fc60000400000 */
[----:B------:R-:W-:Y:S01]  /*1380*/  @!P4 FMUL R16, R16, 0.5 ;  /* 0x3f0000001010c820 */ /* 0x000fe20000400000 */
[----:B------:R-:W1:Y:S01]  /*1390*/  LDC.64 R6, c[0x0][0x228] ;  /* 0x00008a00ff067b82 */ /* 0x000e620000000a00 */
[----:B------:R-:W-:Y:S01]  /*13a0*/  @!P3 FMUL R19, R19, 0.5 ;  /* 0x3f0000001313b820 */ /* 0x000fe20000400000 */
[----:B------:R-:W2:Y:S02]  /*13b0*/  MUFU.EX2 R9, R9 ;  /* 0x0000000900097308 */ /* 0x000ea40000000800 */
[----:B------:R-:W-:Y:S02]  /*13c0*/  @!P6 FMUL R11, R11, 0.5 ;  /* 0x3f0000000b0be820 */ /* 0x000fe40000400000 */
[----:B------:R-:W-:-:S04]  /*13d0*/  @!P2 FMUL R25, R25, 0.5 ;  /* 0x3f0000001919a820 */ /* 0x000fc80000400000 */
[----:B------:R-:W3:Y:S01]  /*13e0*/  MUFU.EX2 R10, R16 ;  /* 0x00000010000a7308 */ /* 0x000ee20000000800 */
[----:B------:R-:W-:-:S07]  /*13f0*/  @!P5 FMUL R13, R13, 0.5 ;  /* 0x3f0000000d0dd820 */ /* 0x000fce0000400000 */
[----:B------:R-:W4:Y:S08]  /*1400*/  MUFU.EX2 R19, R19 ;  /* 0x0000001300137308 */ /* 0x000f300000000800 */
[----:B------:R-:W5:Y:S01]  /*1410*/  MUFU.EX2 R12, R11 ;  /* 0x0000000b000c7308 */ /* 0x000f620000000800 */
[----:B--2---:R-:W-:-:S07]  /*1420*/  @!P1 FMUL R9, R9, R9 ;  /* 0x0000000909099220 */ /* 0x004fce0000400000 */
[----:B------:R-:W2:Y:S01]  /*1430*/  MUFU.EX2 R25, R25 ;  /* 0x0000001900197308 */ /* 0x000ea20000000800 */
[----:B---3--:R-:W-:-:S07]  /*1440*/  @!P4 FMUL R10, R10, R10 ;  /* 0x0000000a0a0ac220 */ /* 0x008fce0000400000 */
[----:B------:R-:W3:Y:S01]  /*1450*/  MUFU.EX2 R14, R13 ;  /* 0x0000000d000e7308 */ /* 0x000ee20000000800 */
[----:B------:R-:W-:Y:S01]  /*1460*/  FADD R8, R8, R15 ;  /* 0x0000000f08087221 */ /* 0x000fe20000000000 */
[----:B------:R-:W-:Y:S01]  /*1470*/  FADD R9, R9, R10 ;  /* 0x0000000a09097221 */ /* 0x000fe20000000000 */
[----:B----4-:R-:W-:Y:S01]  /*1480*/  @!P3 FMUL R19, R19, R19 ;  /* 0x000000131313b220 */ /* 0x010fe20000400000 */
[----:B-----5:R-:W-:Y:S01]  /*1490*/  @!P6 FMUL R12, R12, R12 ;  /* 0x0000000c0c0ce220 */ /* 0x020fe20000400000 */
[----:B0-----:R-:W-:-:S04]  /*14a0*/  IMAD.WIDE R4, R0, 0x4, R4 ;  /* 0x0000000400047825 */ /* 0x001fc800078e0204 */
[----:B------:R-:W-:Y:S01]  /*14b0*/  FADD R8, R8, R19 ;  /* 0x0000001308087221 */ /* 0x000fe20000000000 */
[----:B------:R-:W-:Y:S01]  /*14c0*/  FADD R9, R9, R12 ;  /* 0x0000000c09097221 */ /* 0x000fe20000000000 */
[----:B--2---:R-:W-:Y:S01]  /*14d0*/  @!P2 FMUL R25, R25, R25 ;  /* 0x000000191919a220 */ /* 0x004fe20000400000 */
[----:B------:R0:W-:Y:S01]  /*14e0*/  @!P0 STG.E.64 desc[UR4][R4.64], R2 ;  /* 0x0000000204008986 */ /* 0x0001e2000c101b04 */
[----:B-1----:R-:W-:-:S04]  /*14f0*/  IMAD.WIDE R6, R0, 0x4, R6 ;  /* 0x0000000400067825 */ /* 0x002fc800078e0206 */
[----:B---3--:R-:W-:Y:S01]  /*1500*/  @!P5 FMUL R14, R14, R14 ;  /* 0x0000000e0e0ed220 */ /* 0x008fe20000400000 */
[----:B------:R-:W-:-:S03]  /*1510*/  FADD R8, R8, R25 ;  /* 0x0000001908087221 */ /* 0x000fc60000000000 */
[----:B------:R-:W-:Y:S01]  /*1520*/  FADD R9, R9, R14 ;  /* 0x0000000e09097221 */ /* 0x000fe20000000000 */
[----:B0-----:R-:W-:Y:S06]  /*1530*/  @P0 EXIT ;  /* 0x000000000000094d */ /* 0x001fec0003800000 */
[----:B------:R-:W-:Y:S01]  /*1540*/  STG.E.64 desc[UR4][R6.64], R8 ;  /* 0x0000000806007986 */ /* 0x000fe2000c101b04 */
[----:B------:R-:W-:Y:S05]  /*1550*/  EXIT ;  /* 0x000000000000794d */ /* 0x000fea0003800000 */
.L_x_0:
[----:B------:R-:W-:-:S00]  /*1560*/  BRA `(.L_x_0) ;  /* 0xfffffffc00fc7947 */ /* 0x000fc0000383ffff */
[----:B------:R-:W-:-:S00]  /*1570*/  NOP ;  /* 0x0000000000007918 */ /* 0x000fc00000000000 */
        /* <DEDUP_REMOVED lines=8> */
.L_x_1:


//--------------------- .nv.global.init           --------------------------
	.section	.nv.global.init,"aw",@progbits
.nv.global.init:
	.type		_$_str,@object
	.size		_$_str,(.L_0 - _$_str)
_$_str:
        /*0000*/ 	.byte	0x5f, 0x5f, 0x43, 0x55, 0x44, 0x41, 0x5f, 0x46, 0x54, 0x5a, 0x00
.L_0:


//--------------------- .nv.constant0.triton_poi_fused__softmax_add_log_neg_1 --------------------------
	.section	.nv.constant0.triton_poi_fused__softmax_add_log_neg_1,"a",@progbits
	.sectionflags	@""
	.align	4
.nv.constant0.triton_poi_fused__softmax_add_log_neg_1:
	.zero		564
